//
// Generated by NVIDIA NVVM Compiler
//
// Compiler Build ID: CL-36424714
// Cuda compilation tools, release 13.0, V13.0.88
// Based on NVVM 20.0.0
//

.version 9.0
.target sm_100
.address_size 64

	// .globl	_Z23global_reduction_kernelPfS_ii

.visible .entry _Z23global_reduction_kernelPfS_ii(
	.param .u64 .ptr .align 1 _Z23global_reduction_kernelPfS_ii_param_0,
	.param .u64 .ptr .align 1 _Z23global_reduction_kernelPfS_ii_param_1,
	.param .u32 _Z23global_reduction_kernelPfS_ii_param_2,
	.param .u32 _Z23global_reduction_kernelPfS_ii_param_3
)
{
	.reg .pred 	%p<2>;
	.reg .b32 	%r<8>;
	.reg .b32 	%f<4>;
	.reg .b64 	%rd<9>;

	ld.param.u64 	%rd1, [_Z23global_reduction_kernelPfS_ii_param_0];
	ld.param.u64 	%rd2, [_Z23global_reduction_kernelPfS_ii_param_1];
	ld.param.u32 	%r3, [_Z23global_reduction_kernelPfS_ii_param_2];
	ld.param.u32 	%r4, [_Z23global_reduction_kernelPfS_ii_param_3];
	mov.u32 	%r5, %tid.x;
	mov.u32 	%r6, %ctaid.x;
	mov.u32 	%r7, %ntid.x;
	mad.lo.s32 	%r1, %r6, %r7, %r5;
	add.s32 	%r2, %r3, %r1;
	setp.ge.s32 	%p1, %r2, %r4;
	@%p1 bra 	$L__BB0_2;
	cvta.to.global.u64 	%rd3, %rd2;
	cvta.to.global.u64 	%rd4, %rd1;
	mul.wide.s32 	%rd5, %r2, 4;
	add.s64 	%rd6, %rd3, %rd5;
	ld.global.f32 	%f1, [%rd6];
	mul.wide.s32 	%rd7, %r1, 4;
	add.s64 	%rd8, %rd4, %rd7;
	ld.global.f32 	%f2, [%rd8];
	add.f32 	%f3, %f1, %f2;
	st.global.f32 	[%rd8], %f3;
$L__BB0_2:
	ret;

}


// ===== COMPILED SASS (sm_100) =====

	.target	sm_100

	.elftype	@"ET_EXEC"


//--------------------- .note.nv.tkinfo           --------------------------
	.section	.note.nv.tkinfo,"",@"SHT_NOTE"
	.sectionflags	@"SHF_NOTE_NV_TKINFO"
	.tkinfo
        /*0018*/ 	.word	0x00000002
        /*0030*/ 	.string	""
        /*0030*/ 	.string	"ptxas"
        /*0030*/ 	.string	"Cuda compilation tools, release 13.0, V13.0.88"
        /*0030*/ 	.string	"Build cuda_13.0.r13.0/compiler.36424714_0"
        /*0030*/ 	.string	"-arch sm_100 -m 64 "



//--------------------- .note.nv.cuinfo           --------------------------
	.section	.note.nv.cuinfo,"",@"SHT_NOTE"
	.sectionflags	@"SHF_NOTE_NV_CUINFO"
        /*0018*/ 	.short	0x0002
        /*001a*/ 	.short	0x0064
        /*001c*/ 	.short	0x0082
	.zero		2


//--------------------- .nv.info                  --------------------------
	.section	.nv.info,"",@"SHT_CUDA_INFO"
	.align	4


	//----- nvinfo : EIATTR_REGCOUNT
	.align		4
        /*0000*/ 	.byte	0x04, 0x2f
        /*0002*/ 	.short	(.L_1 - .L_0)
	.align		4
.L_0:
        /*0004*/ 	.word	index@(_Z23global_reduction_kernelPfS_ii)
        /*0008*/ 	.word	0x0000000c


	//----- nvinfo : EIATTR_FRAME_SIZE
	.align		4
.L_1:
        /*000c*/ 	.byte	0x04, 0x11
        /*000e*/ 	.short	(.L_3 - .L_2)
	.align		4
.L_2:
        /*0010*/ 	.word	index@(_Z23global_reduction_kernelPfS_ii)
        /*0014*/ 	.word	0x00000000


	//----- nvinfo : EIATTR_MIN_STACK_SIZE
	.align		4
.L_3:
        /*0018*/ 	.byte	0x04, 0x12
        /*001a*/ 	.short	(.L_5 - .L_4)
	.align		4
.L_4:
        /*001c*/ 	.word	index@(_Z23global_reduction_kernelPfS_ii)
        /*0020*/ 	.word	0x00000000
.L_5:


//--------------------- .nv.compat                --------------------------
	.section	.nv.compat,"",@"SHT_CUDA_COMPAT_INFO"
	.align	4
        /*0000*/ 	.byte	0x02, 0x09, 0x00, 0x00, 0x02, 0x02, 0x01, 0x00, 0x02, 0x05, 0x05, 0x00, 0x03, 0x07, 0x01, 0x01
        /*0010*/ 	.byte	0x02, 0x03, 0x00, 0x00, 0x02, 0x06, 0x01, 0x00, 0x04, 0x0b, 0x08, 0x00, 0x09, 0x00, 0x00, 0x00
        /*0020*/ 	.byte	0x00, 0x00, 0x00, 0x00


//--------------------- .nv.info._Z23global_reduction_kernelPfS_ii --------------------------
	.section	.nv.info._Z23global_reduction_kernelPfS_ii,"",@"SHT_CUDA_INFO"
	.sectionflags	@""
	.align	4


	//----- nvinfo : EIATTR_CUDA_API_VERSION
	.align		4
        /*0000*/ 	.byte	0x04, 0x37
        /*0002*/ 	.short	(.L_7 - .L_6)
.L_6:
        /*0004*/ 	.word	0x00000082


	//----- nvinfo : EIATTR_KPARAM_INFO
	.align		4
.L_7:
        /*0008*/ 	.byte	0x04, 0x17
        /*000a*/ 	.short	(.L_9 - .L_8)
.L_8:
        /*000c*/ 	.word	0x00000000
        /*0010*/ 	.short	0x0003
        /*0012*/ 	.short	0x0014
        /*0014*/ 	.byte	0x00, 0xf0, 0x11, 0x00


	//----- nvinfo : EIATTR_KPARAM_INFO
	.align		4
.L_9:
        /*0018*/ 	.byte	0x04, 0x17
        /*001a*/ 	.short	(.L_11 - .L_10)
.L_10:
        /*001c*/ 	.word	0x00000000
        /*0020*/ 	.short	0x0002
        /*0022*/ 	.short	0x0010
        /*0024*/ 	.byte	0x00, 0xf0, 0x11, 0x00


	//----- nvinfo : EIATTR_KPARAM_INFO
	.align		4
.L_11:
        /*0028*/ 	.byte	0x04, 0x17
        /*002a*/ 	.short	(.L_13 - .L_12)
.L_12:
        /*002c*/ 	.word	0x00000000
        /*0030*/ 	.short	0x0001
        /*0032*/ 	.short	0x0008
        /*0034*/ 	.byte	0x00, 0xf5, 0x21, 0x00


	//----- nvinfo : EIATTR_KPARAM_INFO
	.align		4
.L_13:
        /*0038*/ 	.byte	0x04, 0x17
        /*003a*/ 	.short	(.L_15 - .L_14)
.L_14:
        /*003c*/ 	.word	0x00000000
        /*0040*/ 	.short	0x0000
        /*0042*/ 	.short	0x0000
        /*0044*/ 	.byte	0x00, 0xf5, 0x21, 0x00


	//----- nvinfo : EIATTR_SPARSE_MMA_MASK
	.align		4
.L_15:
        /*0048*/ 	.byte	0x03, 0x50
        /*004a*/ 	.short	0x0000


	//----- nvinfo : EIATTR_MAXREG_COUNT
	.align		4
        /*004c*/ 	.byte	0x03, 0x1b
        /*004e*/ 	.short	0x00ff


	//----- nvinfo : EIATTR_MERCURY_ISA_VERSION
	.align		4
        /*0050*/ 	.byte	0x03, 0x5f
        /*0052*/ 	.short	0x0101


	//----- nvinfo : EIATTR_VRC_CTA_INIT_COUNT
	.align		4
        /*0054*/ 	.byte	0x02, 0x4a
	.zero		1
	.zero		1


	//----- nvinfo : EIATTR_EXIT_INSTR_OFFSETS
	.align		4
        /*0058*/ 	.byte	0x04, 0x1c
        /*005a*/ 	.short	(.L_17 - .L_16)


	//   ....[0]....
.L_16:
        /*005c*/ 	.word	0x00000080


	//   ....[1]....
        /*0060*/ 	.word	0x00000120


	//----- nvinfo : EIATTR_CBANK_PARAM_SIZE
	.align		4
.L_17:
        /*0064*/ 	.byte	0x03, 0x19
        /*0066*/ 	.short	0x0018


	//----- nvinfo : EIATTR_PARAM_CBANK
	.align		4
        /*0068*/ 	.byte	0x04, 0x0a
        /*006a*/ 	.short	(.L_19 - .L_18)
	.align		4
.L_18:
        /*006c*/ 	.word	index@(.nv.constant0._Z23global_reduction_kernelPfS_ii)
        /*0070*/ 	.short	0x0380
        /*0072*/ 	.short	0x0018


	//----- nvinfo : EIATTR_SW_WAR
	.align		4
.L_19:
        /*0074*/ 	.byte	0x04, 0x36
        /*0076*/ 	.short	(.L_21 - .L_20)
.L_20:
        /*0078*/ 	.word	0x00000008
.L_21:


//--------------------- .nv.callgraph             --------------------------
	.section	.nv.callgraph,"",@"SHT_CUDA_CALLGRAPH"
	.align	4
	.sectionentsize	8
	.align		4
        /*0000*/ 	.word	0x00000000
	.align		4
        /*0004*/ 	.word	0xffffffff
	.align		4
        /*0008*/ 	.word	0x00000000
	.align		4
        /*000c*/ 	.word	0xfffffffe
	.align		4
        /*0010*/ 	.word	0x00000000
	.align		4
        /*0014*/ 	.word	0xfffffffd
	.align		4
        /*0018*/ 	.word	0x00000000
	.align		4
        /*001c*/ 	.word	0xfffffffc


//--------------------- .text._Z23global_reduction_kernelPfS_ii --------------------------
	.section	.text._Z23global_reduction_kernelPfS_ii,"ax",@progbits
	.align	128
        .global         _Z23global_reduction_kernelPfS_ii
        .type           _Z23global_reduction_kernelPfS_ii,@function
        .size           _Z23global_reduction_kernelPfS_ii,(.L_x_1 - _Z23global_reduction_kernelPfS_ii)
        .other          _Z23global_reduction_kernelPfS_ii,@"STO_CUDA_ENTRY STV_DEFAULT"
_Z23global_reduction_kernelPfS_ii:
.text._Z23global_reduction_kernelPfS_ii:
[----:B------:R-:W-:Y:S01]  /*0000*/  LDC R1, c[0x0][0x37c] ;  /* 0x0000df00ff017b82 */ /* 0x000fe20000000800 */
[----:B------:R-:W0:Y:S07]  /*0010*/  S2R R7, SR_TID.X ;  /* 0x0000000000077919 */ /* 0x000e2e0000002100 */
[----:B------:R-:W0:Y:S01]  /*0020*/  S2UR UR4, SR_CTAID.X ;  /* 0x00000000000479c3 */ /* 0x000e220000002500 */
[----:B------:R-:W1:Y:S07]  /*0030*/  LDCU.64 UR6, c[0x0][0x390] ;  /* 0x00007200ff0677ac */ /* 0x000e6e0008000a00 */
[----:B------:R-:W0:Y:S02]  /*0040*/  LDC R0, c[0x0][0x360] ;  /* 0x0000d800ff007b82 */ /* 0x000e240000000800 */
[----:B0-----:R-:W-:-:S05]  /*0050*/  IMAD R7, R0, UR4, R7 ;  /* 0x0000000400077c24 */ /* 0x001fca000f8e0207 */
[----:B-1----:R-:W-:-:S04]  /*0060*/  IADD3 R9, PT, PT, R7, UR6, RZ ;  /* 0x0000000607097c10 */ /* 0x002fc8000fffe0ff */
[----:B------:R-:W-:-:S13]  /*0070*/  ISETP.GE.AND P0, PT, R9, UR7, PT ;  /* 0x0000000709007c0c */ /* 0x000fda000bf06270 */
[----:B------:R-:W-:Y:S05]  /*0080*/  @P0 EXIT ;  /* 0x000000000000094d */ /* 0x000fea0003800000 */
[----:B------:R-:W0:Y:S01]  /*0090*/  LDC.64 R2, c[0x0][0x388] ;  /* 0x0000e200ff027b82 */ /* 0x000e220000000a00 */
[----:B------:R-:W1:Y:S07]  /*00a0*/  LDCU.64 UR4, c[0x0][0x358] ;  /* 0x00006b00ff0477ac */ /* 0x000e6e0008000a00 */
[----:B------:R-:W2:Y:S01]  /*00b0*/  LDC.64 R4, c[0x0][0x380] ;  /* 0x0000e000ff047b82 */ /* 0x000ea20000000a00 */
[----:B0-----:R-:W-:-:S06]  /*00c0*/  IMAD.WIDE R2, R9, 0x4, R2 ;  /* 0x0000000409027825 */ /* 0x001fcc00078e0202 */
[----:B-1----:R-:W3:Y:S01]  /*00d0*/  LDG.E R2, desc[UR4][R2.64] ;  /* 0x0000000402027981 */ /* 0x002ee2000c1e1900 */
[----:B--2---:R-:W-:-:S05]  /*00e0*/  IMAD.WIDE R4, R7, 0x4, R4 ;  /* 0x0000000407047825 */ /* 0x004fca00078e0204 */
[----:B------:R-:W3:Y:S02]  /*00f0*/  LDG.E R7, desc[UR4][R4.64] ;  /* 0x0000000404077981 */ /* 0x000ee4000c1e1900 */
[----:B---3--:R-:W-:-:S05]  /*0100*/  FADD R7, R2, R7 ;  /* 0x0000000702077221 */ /* 0x008fca0000000000 */
[----:B------:R-:W-:Y:S01]  /*0110*/  STG.E desc[UR4][R4.64], R7 ;  /* 0x0000000704007986 */ /* 0x000fe2000c101904 */
[----:B------:R-:W-:Y:S05]  /*0120*/  EXIT ;  /* 0x000000000000794d */ /* 0x000fea0003800000 */
.L_x_0:
[----:B------:R-:W-:-:S00]  /*0130*/  BRA `(.L_x_0) ;  /* 0xfffffffc00fc7947 */ /* 0x000fc0000383ffff */
[----:B------:R-:W-:-:S00]  /*0140*/  NOP ;  /* 0x0000000000007918 */ /* 0x000fc00000000000 */
        /* <DEDUP_REMOVED lines=11> */
.L_x_1:


//--------------------- .nv.shared.reserved.0     --------------------------
	.section	.nv.shared.reserved.0,"aw",@nobits
	.weak		__nv_reservedSMEM_offset_0_alias
	.size		__nv_reservedSMEM_offset_0_alias, 0, 64
	.other		__nv_reservedSMEM_offset_0_alias,@"STO_CUDA_RESERVED_SHARED STV_DEFAULT"
__nv_reservedSMEM_offset_0_alias:
	.zero		0
	.zero		64


//--------------------- .nv.constant0._Z23global_reduction_kernelPfS_ii --------------------------
	.section	.nv.constant0._Z23global_reduction_kernelPfS_ii,"a",@progbits
	.sectionflags	@""
	.align	4
.nv.constant0._Z23global_reduction_kernelPfS_ii:
	.zero		920


//--------------------- SYMBOLS --------------------------

	.type		.nv.reservedSmem.offset0,@object
	.size		.nv.reservedSmem.offset0,0x4
